//
// Generated by NVIDIA NVVM Compiler
//
// Compiler Build ID: CL-36424714
// Cuda compilation tools, release 13.0, V13.0.88
// Based on NVVM 20.0.0
//

.version 9.0
.target sm_100
.address_size 64

	// .globl	_Z12mandelKernelPiffffiii

.visible .entry _Z12mandelKernelPiffffiii(
	.param .u64 .ptr .align 1 _Z12mandelKernelPiffffiii_param_0,
	.param .f32 _Z12mandelKernelPiffffiii_param_1,
	.param .f32 _Z12mandelKernelPiffffiii_param_2,
	.param .f32 _Z12mandelKernelPiffffiii_param_3,
	.param .f32 _Z12mandelKernelPiffffiii_param_4,
	.param .u32 _Z12mandelKernelPiffffiii_param_5,
	.param .u32 _Z12mandelKernelPiffffiii_param_6,
	.param .u32 _Z12mandelKernelPiffffiii_param_7
)
{
	.reg .pred 	%p<15>;
	.reg .b32 	%r<67>;
	.reg .b32 	%f<20>;
	.reg .b64 	%rd<17>;

	ld.param.u64 	%rd4, [_Z12mandelKernelPiffffiii_param_0];
	ld.param.f32 	%f9, [_Z12mandelKernelPiffffiii_param_1];
	ld.param.f32 	%f10, [_Z12mandelKernelPiffffiii_param_2];
	ld.param.f32 	%f11, [_Z12mandelKernelPiffffiii_param_3];
	ld.param.f32 	%f12, [_Z12mandelKernelPiffffiii_param_4];
	ld.param.u32 	%r28, [_Z12mandelKernelPiffffiii_param_5];
	ld.param.u32 	%r29, [_Z12mandelKernelPiffffiii_param_6];
	ld.param.u32 	%r30, [_Z12mandelKernelPiffffiii_param_7];
	cvta.to.global.u64 	%rd1, %rd4;
	mov.u32 	%r31, %ctaid.x;
	mov.u32 	%r32, %ntid.x;
	mov.u32 	%r33, %tid.x;
	mad.lo.s32 	%r34, %r31, %r32, %r33;
	mul.lo.s32 	%r1, %r30, %r34;
	mov.u32 	%r35, %ctaid.y;
	mov.u32 	%r36, %ntid.y;
	mov.u32 	%r37, %tid.y;
	mad.lo.s32 	%r38, %r35, %r36, %r37;
	mul.lo.s32 	%r2, %r30, %r38;
	setp.lt.s32 	%p1, %r30, 1;
	@%p1 bra 	$L__BB0_22;
	setp.lt.s32 	%p2, %r28, 1;
	@%p2 bra 	$L__BB0_9;
	neg.s32 	%r3, %r28;
	mov.b32 	%r57, 0;
$L__BB0_3:
	add.s32 	%r54, %r57, %r2;
	mul.lo.s32 	%r55, %r54, %r29;
	cvt.s64.s32 	%rd14, %r55;
	add.s64 	%rd2, %rd1, %rd14;
	cvt.rn.f32.s32 	%f13, %r54;
	fma.rn.f32 	%f1, %f10, %f13, %f12;
	mov.b32 	%r58, 0;
$L__BB0_4:
	add.s32 	%r6, %r58, %r1;
	cvt.rn.f32.s32 	%f14, %r6;
	fma.rn.f32 	%f2, %f9, %f14, %f11;
	mov.b32 	%r60, 0;
	mov.u32 	%r59, %r3;
	mov.f32 	%f18, %f1;
	mov.f32 	%f19, %f2;
$L__BB0_5:
	mul.f32 	%f5, %f19, %f19;
	mul.f32 	%f6, %f18, %f18;
	add.f32 	%f15, %f5, %f6;
	setp.gt.f32 	%p11, %f15, 0f40800000;
	mov.u32 	%r61, %r60;
	@%p11 bra 	$L__BB0_7;
	sub.f32 	%f16, %f5, %f6;
	add.f32 	%f17, %f19, %f19;
	add.f32 	%f19, %f2, %f16;
	fma.rn.f32 	%f18, %f17, %f18, %f1;
	add.s32 	%r60, %r60, 1;
	add.s32 	%r59, %r59, 1;
	setp.ne.s32 	%p12, %r59, 0;
	mov.u32 	%r61, %r28;
	@%p12 bra 	$L__BB0_5;
$L__BB0_7:
	mul.wide.s32 	%rd15, %r6, 4;
	add.s64 	%rd16, %rd2, %rd15;
	st.global.u32 	[%rd16], %r61;
	add.s32 	%r58, %r58, 1;
	setp.ne.s32 	%p13, %r58, %r30;
	@%p13 bra 	$L__BB0_4;
	add.s32 	%r57, %r57, 1;
	setp.eq.s32 	%p14, %r57, %r30;
	@%p14 bra 	$L__BB0_22;
	bra.uni 	$L__BB0_3;
$L__BB0_9:
	and.b32  	%r14, %r30, 7;
	add.s32 	%r15, %r14, -1;
	and.b32  	%r16, %r30, 3;
	and.b32  	%r17, %r30, 2147483640;
	and.b32  	%r18, %r30, 1;
	mov.b32 	%r62, 0;
$L__BB0_10:
	setp.lt.u32 	%p3, %r30, 8;
	add.s32 	%r41, %r62, %r2;
	mul.lo.s32 	%r42, %r41, %r29;
	cvt.s64.s32 	%rd5, %r42;
	add.s64 	%rd3, %rd1, %rd5;
	mov.b32 	%r65, 0;
	@%p3 bra 	$L__BB0_13;
	mov.b32 	%r63, 0;
$L__BB0_12:
	.pragma "nounroll";
	add.s32 	%r44, %r63, %r1;
	mul.wide.s32 	%rd6, %r44, 4;
	add.s64 	%rd7, %rd3, %rd6;
	mov.b32 	%r45, 0;
	st.global.u32 	[%rd7], %r45;
	st.global.u32 	[%rd7+4], %r45;
	st.global.u32 	[%rd7+8], %r45;
	st.global.u32 	[%rd7+12], %r45;
	st.global.u32 	[%rd7+16], %r45;
	st.global.u32 	[%rd7+20], %r45;
	st.global.u32 	[%rd7+24], %r45;
	st.global.u32 	[%rd7+28], %r45;
	add.s32 	%r63, %r63, 8;
	setp.ne.s32 	%p4, %r63, %r17;
	mov.u32 	%r65, %r17;
	@%p4 bra 	$L__BB0_12;
$L__BB0_13:
	setp.eq.s32 	%p5, %r14, 0;
	@%p5 bra 	$L__BB0_21;
	setp.lt.u32 	%p6, %r15, 3;
	@%p6 bra 	$L__BB0_16;
	add.s32 	%r46, %r65, %r1;
	mul.wide.s32 	%rd8, %r46, 4;
	add.s64 	%rd9, %rd3, %rd8;
	mov.b32 	%r47, 0;
	st.global.u32 	[%rd9], %r47;
	st.global.u32 	[%rd9+4], %r47;
	st.global.u32 	[%rd9+8], %r47;
	st.global.u32 	[%rd9+12], %r47;
	add.s32 	%r65, %r65, 4;
$L__BB0_16:
	setp.eq.s32 	%p7, %r16, 0;
	@%p7 bra 	$L__BB0_21;
	setp.eq.s32 	%p8, %r16, 1;
	@%p8 bra 	$L__BB0_19;
	add.s32 	%r48, %r65, %r1;
	mul.wide.s32 	%rd10, %r48, 4;
	add.s64 	%rd11, %rd3, %rd10;
	mov.b32 	%r49, 0;
	st.global.u32 	[%rd11], %r49;
	st.global.u32 	[%rd11+4], %r49;
	add.s32 	%r65, %r65, 2;
$L__BB0_19:
	setp.eq.s32 	%p9, %r18, 0;
	@%p9 bra 	$L__BB0_21;
	add.s32 	%r50, %r65, %r1;
	mul.wide.s32 	%rd12, %r50, 4;
	add.s64 	%rd13, %rd3, %rd12;
	mov.b32 	%r51, 0;
	st.global.u32 	[%rd13], %r51;
$L__BB0_21:
	add.s32 	%r62, %r62, 1;
	setp.ne.s32 	%p10, %r62, %r30;
	@%p10 bra 	$L__BB0_10;
$L__BB0_22:
	ret;

}


// ===== COMPILED SASS (sm_100) =====

	.target	sm_100

	.elftype	@"ET_EXEC"


//--------------------- .note.nv.tkinfo           --------------------------
	.section	.note.nv.tkinfo,"",@"SHT_NOTE"
	.sectionflags	@"SHF_NOTE_NV_TKINFO"
	.tkinfo
        /*0018*/ 	.word	0x00000002
        /*0030*/ 	.string	""
        /*0030*/ 	.string	"ptxas"
        /*0030*/ 	.string	"Cuda compilation tools, release 13.0, V13.0.88"
        /*0030*/ 	.string	"Build cuda_13.0.r13.0/compiler.36424714_0"
        /*0030*/ 	.string	"-arch sm_100 -m 64 "



//--------------------- .note.nv.cuinfo           --------------------------
	.section	.note.nv.cuinfo,"",@"SHT_NOTE"
	.sectionflags	@"SHF_NOTE_NV_CUINFO"
        /*0018*/ 	.short	0x0002
        /*001a*/ 	.short	0x0064
        /*001c*/ 	.short	0x0082
	.zero		2


//--------------------- .nv.info                  --------------------------
	.section	.nv.info,"",@"SHT_CUDA_INFO"
	.align	4


	//----- nvinfo : EIATTR_REGCOUNT
	.align		4
        /*0000*/ 	.byte	0x04, 0x2f
        /*0002*/ 	.short	(.L_1 - .L_0)
	.align		4
.L_0:
        /*0004*/ 	.word	index@(_Z12mandelKernelPiffffiii)
        /*0008*/ 	.word	0x00000011


	//----- nvinfo : EIATTR_FRAME_SIZE
	.align		4
.L_1:
        /*000c*/ 	.byte	0x04, 0x11
        /*000e*/ 	.short	(.L_3 - .L_2)
	.align		4
.L_2:
        /*0010*/ 	.word	index@(_Z12mandelKernelPiffffiii)
        /*0014*/ 	.word	0x00000000


	//----- nvinfo : EIATTR_MIN_STACK_SIZE
	.align		4
.L_3:
        /*0018*/ 	.byte	0x04, 0x12
        /*001a*/ 	.short	(.L_5 - .L_4)
	.align		4
.L_4:
        /*001c*/ 	.word	index@(_Z12mandelKernelPiffffiii)
        /*0020*/ 	.word	0x00000000
.L_5:


//--------------------- .nv.compat                --------------------------
	.section	.nv.compat,"",@"SHT_CUDA_COMPAT_INFO"
	.align	4
        /*0000*/ 	.byte	0x02, 0x09, 0x00, 0x00, 0x02, 0x02, 0x01, 0x00, 0x02, 0x05, 0x05, 0x00, 0x03, 0x07, 0x01, 0x01
        /*0010*/ 	.byte	0x02, 0x03, 0x00, 0x00, 0x02, 0x06, 0x01, 0x00, 0x04, 0x0b, 0x08, 0x00, 0x01, 0x00, 0x00, 0x00
        /*0020*/ 	.byte	0x00, 0x00, 0x00, 0x00


//--------------------- .nv.info._Z12mandelKernelPiffffiii --------------------------
	.section	.nv.info._Z12mandelKernelPiffffiii,"",@"SHT_CUDA_INFO"
	.sectionflags	@""
	.align	4


	//----- nvinfo : EIATTR_CUDA_API_VERSION
	.align		4
        /*0000*/ 	.byte	0x04, 0x37
        /*0002*/ 	.short	(.L_7 - .L_6)
.L_6:
        /*0004*/ 	.word	0x00000082


	//----- nvinfo : EIATTR_KPARAM_INFO
	.align		4
.L_7:
        /*0008*/ 	.byte	0x04, 0x17
        /*000a*/ 	.short	(.L_9 - .L_8)
.L_8:
        /*000c*/ 	.word	0x00000000
        /*0010*/ 	.short	0x0007
        /*0012*/ 	.short	0x0020
        /*0014*/ 	.byte	0x00, 0xf0, 0x11, 0x00


	//----- nvinfo : EIATTR_KPARAM_INFO
	.align		4
.L_9:
        /*0018*/ 	.byte	0x04, 0x17
        /*001a*/ 	.short	(.L_11 - .L_10)
.L_10:
        /*001c*/ 	.word	0x00000000
        /*0020*/ 	.short	0x0006
        /*0022*/ 	.short	0x001c
        /*0024*/ 	.byte	0x00, 0xf0, 0x11, 0x00


	//----- nvinfo : EIATTR_KPARAM_INFO
	.align		4
.L_11:
        /*0028*/ 	.byte	0x04, 0x17
        /*002a*/ 	.short	(.L_13 - .L_12)
.L_12:
        /*002c*/ 	.word	0x00000000
        /*0030*/ 	.short	0x0005
        /*0032*/ 	.short	0x0018
        /*0034*/ 	.byte	0x00, 0xf0, 0x11, 0x00


	//----- nvinfo : EIATTR_KPARAM_INFO
	.align		4
.L_13:
        /*0038*/ 	.byte	0x04, 0x17
        /*003a*/ 	.short	(.L_15 - .L_14)
.L_14:
        /*003c*/ 	.word	0x00000000
        /*0040*/ 	.short	0x0004
        /*0042*/ 	.short	0x0014
        /*0044*/ 	.byte	0x00, 0xf0, 0x11, 0x00


	//----- nvinfo : EIATTR_KPARAM_INFO
	.align		4
.L_15:
        /*0048*/ 	.byte	0x04, 0x17
        /*004a*/ 	.short	(.L_17 - .L_16)
.L_16:
        /*004c*/ 	.word	0x00000000
        /*0050*/ 	.short	0x0003
        /*0052*/ 	.short	0x0010
        /*0054*/ 	.byte	0x00, 0xf0, 0x11, 0x00


	//----- nvinfo : EIATTR_KPARAM_INFO
	.align		4
.L_17:
        /*0058*/ 	.byte	0x04, 0x17
        /*005a*/ 	.short	(.L_19 - .L_18)
.L_18:
        /*005c*/ 	.word	0x00000000
        /*0060*/ 	.short	0x0002
        /*0062*/ 	.short	0x000c
        /*0064*/ 	.byte	0x00, 0xf0, 0x11, 0x00


	//----- nvinfo : EIATTR_KPARAM_INFO
	.align		4
.L_19:
        /*0068*/ 	.byte	0x04, 0x17
        /*006a*/ 	.short	(.L_21 - .L_20)
.L_20:
        /*006c*/ 	.word	0x00000000
        /*0070*/ 	.short	0x0001
        /*0072*/ 	.short	0x0008
        /*0074*/ 	.byte	0x00, 0xf0, 0x11, 0x00


	//----- nvinfo : EIATTR_KPARAM_INFO
	.align		4
.L_21:
        /*0078*/ 	.byte	0x04, 0x17
        /*007a*/ 	.short	(.L_23 - .L_22)
.L_22:
        /*007c*/ 	.word	0x00000000
        /*0080*/ 	.short	0x0000
        /*0082*/ 	.short	0x0000
        /*0084*/ 	.byte	0x00, 0xf5, 0x21, 0x00


	//----- nvinfo : EIATTR_SPARSE_MMA_MASK
	.align		4
.L_23:
        /*0088*/ 	.byte	0x03, 0x50
        /*008a*/ 	.short	0x0000


	//----- nvinfo : EIATTR_MAXREG_COUNT
	.align		4
        /*008c*/ 	.byte	0x03, 0x1b
        /*008e*/ 	.short	0x00ff


	//----- nvinfo : EIATTR_MERCURY_ISA_VERSION
	.align		4
        /*0090*/ 	.byte	0x03, 0x5f
        /*0092*/ 	.short	0x0101


	//----- nvinfo : EIATTR_VRC_CTA_INIT_COUNT
	.align		4
        /*0094*/ 	.byte	0x02, 0x4a
	.zero		1
	.zero		1


	//----- nvinfo : EIATTR_EXIT_INSTR_OFFSETS
	.align		4
        /*0098*/ 	.byte	0x04, 0x1c
        /*009a*/ 	.short	(.L_25 - .L_24)


	//   ....[0]....
.L_24:
        /*009c*/ 	.word	0x00000090


	//   ....[1]....
        /*00a0*/ 	.word	0x00000410


	//   ....[2]....
        /*00a4*/ 	.word	0x000007c0


	//----- nvinfo : EIATTR_CRS_STACK_SIZE
	.align		4
.L_25:
        /*00a8*/ 	.byte	0x04, 0x1e
        /*00aa*/ 	.short	(.L_27 - .L_26)
.L_26:
        /*00ac*/ 	.word	0x00000000


	//----- nvinfo : EIATTR_CBANK_PARAM_SIZE
	.align		4
.L_27:
        /*00b0*/ 	.byte	0x03, 0x19
        /*00b2*/ 	.short	0x0024


	//----- nvinfo : EIATTR_PARAM_CBANK
	.align		4
        /*00b4*/ 	.byte	0x04, 0x0a
        /*00b6*/ 	.short	(.L_29 - .L_28)
	.align		4
.L_28:
        /*00b8*/ 	.word	index@(.nv.constant0._Z12mandelKernelPiffffiii)
        /*00bc*/ 	.short	0x0380
        /*00be*/ 	.short	0x0024


	//----- nvinfo : EIATTR_SW_WAR
	.align		4
.L_29:
        /*00c0*/ 	.byte	0x04, 0x36
        /*00c2*/ 	.short	(.L_31 - .L_30)
.L_30:
        /*00c4*/ 	.word	0x00000008
.L_31:


//--------------------- .nv.callgraph             --------------------------
	.section	.nv.callgraph,"",@"SHT_CUDA_CALLGRAPH"
	.align	4
	.sectionentsize	8
	.align		4
        /*0000*/ 	.word	0x00000000
	.align		4
        /*0004*/ 	.word	0xffffffff
	.align		4
        /*0008*/ 	.word	0x00000000
	.align		4
        /*000c*/ 	.word	0xfffffffe
	.align		4
        /*0010*/ 	.word	0x00000000
	.align		4
        /*0014*/ 	.word	0xfffffffd
	.align		4
        /*0018*/ 	.word	0x00000000
	.align		4
        /*001c*/ 	.word	0xfffffffc


//--------------------- .text._Z12mandelKernelPiffffiii --------------------------
	.section	.text._Z12mandelKernelPiffffiii,"ax",@progbits
	.align	128
        .global         _Z12mandelKernelPiffffiii
        .type           _Z12mandelKernelPiffffiii,@function
        .size           _Z12mandelKernelPiffffiii,(.L_x_12 - _Z12mandelKernelPiffffiii)
        .other          _Z12mandelKernelPiffffiii,@"STO_CUDA_ENTRY STV_DEFAULT"
_Z12mandelKernelPiffffiii:
.text._Z12mandelKernelPiffffiii:
[----:B------:R-:W-:Y:S08]  /*0000*/  LDC R1, c[0x0][0x37c] ;  /* 0x0000df00ff017b82 */ /* 0x000ff00000000800 */
[----:B------:R-:W0:Y:S01]  /*0010*/  LDC R4, c[0x0][0x3a0] ;  /* 0x0000e800ff047b82 */ /* 0x000e220000000800 */
[----:B------:R-:W1:Y:S01]  /*0020*/  S2R R3, SR_TID.X ;  /* 0x0000000000037919 */ /* 0x000e620000002100 */
[----:B------:R-:W2:Y:S06]  /*0030*/  S2R R5, SR_TID.Y ;  /* 0x0000000000057919 */ /* 0x000eac0000002200 */
[----:B------:R-:W3:Y:S08]  /*0040*/  LDC R0, c[0x0][0x360] ;  /* 0x0000d800ff007b82 */ /* 0x000ef00000000800 */
[----:B------:R-:W4:Y:S01]  /*0050*/  LDC R2, c[0x0][0x364] ;  /* 0x0000d900ff027b82 */ /* 0x000f220000000800 */
[----:B0-----:R-:W-:-:S07]  /*0060*/  ISETP.GE.AND P0, PT, R4, 0x1, PT ;  /* 0x000000010400780c */ /* 0x001fce0003f06270 */
[----:B------:R-:W0:Y:S08]  /*0070*/  S2UR UR5, SR_CTAID.X ;  /* 0x00000000000579c3 */ /* 0x000e300000002500 */
[----:B------:R-:W5:Y:S02]  /*0080*/  S2UR UR6, SR_CTAID.Y ;  /* 0x00000000000679c3 */ /* 0x000f640000002600 */
[----:B012345:R-:W-:Y:S05]  /*0090*/  @!P0 EXIT ;  /* 0x000000000000894d */ /* 0x03ffea0003800000 */
[----:B------:R-:W0:Y:S01]  /*00a0*/  LDCU UR4, c[0x0][0x398] ;  /* 0x00007300ff0477ac */ /* 0x000e220008000800 */
[----:B------:R-:W-:Y:S02]  /*00b0*/  IMAD R0, R0, UR5, R3 ;  /* 0x0000000500007c24 */ /* 0x000fe4000f8e0203 */
[----:B------:R-:W-:Y:S01]  /*00c0*/  IMAD R2, R2, UR6, R5 ;  /* 0x0000000602027c24 */ /* 0x000fe2000f8e0205 */
[----:B------:R-:W1:Y:S01]  /*00d0*/  LDCU.64 UR8, c[0x0][0x358] ;  /* 0x00006b00ff0877ac */ /* 0x000e620008000a00 */
[----:B0-----:R-:W-:-:S09]  /*00e0*/  UISETP.GE.AND UP0, UPT, UR4, 0x1, UPT ;  /* 0x000000010400788c */ /* 0x001fd2000bf06270 */
[----:B-1----:R-:W-:Y:S05]  /*00f0*/  BRA.U !UP0, `(.L_x_0) ;  /* 0x0000000108d07547 */ /* 0x002fea000b800000 */
[----:B------:R-:W-:-:S03]  /*0100*/  UIADD3 UR7, UPT, UPT, -UR4, URZ, URZ ;  /* 0x000000ff04077290 */ /* 0x000fc6000fffe1ff */
[----:B------:R-:W-:-:S09]  /*0110*/  UMOV UR4, URZ ;  /* 0x000000ff00047c82 */ /* 0x000fd20008000000 */
.L_x_5:
[----:B------:R-:W0:Y:S01]  /*0120*/  LDC R3, c[0x0][0x3a0] ;  /* 0x0000e800ff037b82 */ /* 0x000e220000000800 */
[----:B------:R-:W1:Y:S01]  /*0130*/  LDCU UR5, c[0x0][0x39c] ;  /* 0x00007380ff0577ac */ /* 0x000e620008000800 */
[----:B------:R-:W2:Y:S06]  /*0140*/  LDCU.64 UR10, c[0x0][0x380] ;  /* 0x00007000ff0a77ac */ /* 0x000eac0008000a00 */
[----:B------:R-:W3:Y:S01]  /*0150*/  LDC R6, c[0x0][0x394] ;  /* 0x0000e500ff067b82 */ /* 0x000ee20000000800 */
[----:B------:R-:W3:Y:S01]  /*0160*/  LDCU UR6, c[0x0][0x38c] ;  /* 0x00007180ff0677ac */ /* 0x000ee20008000800 */
[----:B0-----:R-:W-:-:S04]  /*0170*/  IMAD R3, R2, R3, UR4 ;  /* 0x0000000402037e24 */ /* 0x001fc8000f8e0203 */
[----:B-1----:R-:W-:Y:S01]  /*0180*/  IMAD R5, R3, UR5, RZ ;  /* 0x0000000503057c24 */ /* 0x002fe2000f8e02ff */
[----:B------:R-:W-:Y:S01]  /*0190*/  I2FP.F32.S32 R3, R3 ;  /* 0x0000000300037245 */ /* 0x000fe20000201400 */
[----:B------:R-:W-:-:S03]  /*01a0*/  UMOV UR5, URZ ;  /* 0x000000ff00057c82 */ /* 0x000fc60008000000 */
[----:B--2---:R-:W-:Y:S01]  /*01b0*/  IADD3 R4, P0, PT, R5, UR10, RZ ;  /* 0x0000000a05047c10 */ /* 0x004fe2000ff1e0ff */
[----:B---3--:R-:W-:-:S03]  /*01c0*/  FFMA R8, R3, UR6, R6 ;  /* 0x0000000603087c23 */ /* 0x008fc60008000006 */
[----:B------:R-:W-:-:S09]  /*01d0*/  LEA.HI.X.SX32 R5, R5, UR11, 0x1, P0 ;  /* 0x0000000b05057c11 */ /* 0x000fd200080f0eff */
.L_x_4:
[----:B0-----:R-:W0:Y:S01]  /*01e0*/  LDC R7, c[0x0][0x3a0] ;  /* 0x0000e800ff077b82 */ /* 0x001e220000000800 */
[----:B------:R-:W1:Y:S01]  /*01f0*/  LDCU UR6, c[0x0][0x388] ;  /* 0x00007100ff0677ac */ /* 0x000e620008000800 */
[----:B------:R-:W-:Y:S01]  /*0200*/  BSSY.RECONVERGENT B0, `(.L_x_1) ;  /* 0x000001a000007945 */ /* 0x000fe20003800200 */
[----:B------:R-:W-:Y:S01]  /*0210*/  MOV R14, UR7 ;  /* 0x00000007000e7c02 */ /* 0x000fe20008000f00 */
[----:B------:R-:W2:Y:S04]  /*0220*/  LDCU UR10, c[0x0][0x398] ;  /* 0x00007300ff0a77ac */ /* 0x000ea80008000800 */
[----:B------:R-:W1:Y:S01]  /*0230*/  LDC R6, c[0x0][0x390] ;  /* 0x0000e400ff067b82 */ /* 0x000e620000000800 */
[----:B0-----:R-:W-:Y:S01]  /*0240*/  IMAD R11, R0, R7, UR5 ;  /* 0x00000005000b7e24 */ /* 0x001fe2000f8e0207 */
[----:B------:R-:W-:-:S04]  /*0250*/  UIADD3 UR5, UPT, UPT, UR5, 0x1, URZ ;  /* 0x0000000105057890 */ /* 0x000fc8000fffe0ff */
[----:B------:R-:W-:Y:S02]  /*0260*/  I2FP.F32.S32 R3, R11 ;  /* 0x0000000b00037245 */ /* 0x000fe40000201400 */
[----:B------:R-:W-:-:S03]  /*0270*/  ISETP.NE.AND P1, PT, R7, UR5, PT ;  /* 0x0000000507007c0c */ /* 0x000fc6000bf25270 */
[----:B-1----:R-:W-:Y:S01]  /*0280*/  FFMA R10, R3, UR6, R6 ;  /* 0x00000006030a7c23 */ /* 0x002fe20008000006 */
[----:B------:R-:W-:Y:S02]  /*0290*/  HFMA2 R3, -RZ, RZ, 0, 0 ;  /* 0x00000000ff037431 */ /* 0x000fe400000001ff */
[----:B------:R-:W-:Y:S02]  /*02a0*/  IMAD.MOV.U32 R6, RZ, RZ, R8 ;  /* 0x000000ffff067224 */ /* 0x000fe400078e0008 */
[----:B--2---:R-:W-:-:S07]  /*02b0*/  MOV R7, R10 ;  /* 0x0000000a00077202 */ /* 0x004fce0000000f00 */
.L_x_3:
[----:B------:R-:W-:Y:S01]  /*02c0*/  FMUL R12, R7, R7 ;  /* 0x00000007070c7220 */ /* 0x000fe20000400000 */
[----:B------:R-:W-:-:S04]  /*02d0*/  FMUL R13, R6, R6 ;  /* 0x00000006060d7220 */ /* 0x000fc80000400000 */
[----:B------:R-:W-:-:S05]  /*02e0*/  FADD R9, R12, R13 ;  /* 0x0000000d0c097221 */ /* 0x000fca0000000000 */
[----:B------:R-:W-:-:S13]  /*02f0*/  FSETP.GT.AND P0, PT, R9, 4, PT ;  /* 0x408000000900780b */ /* 0x000fda0003f04000 */
[----:B------:R-:W-:Y:S05]  /*0300*/  @P0 BRA `(.L_x_2) ;  /* 0x0000000000240947 */ /* 0x000fea0003800000 */
[----:B------:R-:W-:Y:S02]  /*0310*/  VIADD R14, R14, 0x1 ;  /* 0x000000010e0e7836 */ /* 0x000fe40000000000 */
[----:B------:R-:W-:Y:S01]  /*0320*/  FADD R9, R7, R7 ;  /* 0x0000000707097221 */ /* 0x000fe20000000000 */
[----:B------:R-:W-:Y:S01]  /*0330*/  FADD R7, R12, -R13 ;  /* 0x8000000d0c077221 */ /* 0x000fe20000000000 */
[----:B------:R-:W-:Y:S02]  /*0340*/  IADD3 R3, PT, PT, R3, 0x1, RZ ;  /* 0x0000000103037810 */ /* 0x000fe40007ffe0ff */
[----:B------:R-:W-:Y:S01]  /*0350*/  ISETP.NE.AND P0, PT, R14, RZ, PT ;  /* 0x000000ff0e00720c */ /* 0x000fe20003f05270 */
[----:B------:R-:W-:Y:S01]  /*0360*/  FFMA R6, R9, R6, R8 ;  /* 0x0000000609067223 */ /* 0x000fe20000000008 */
[----:B------:R-:W-:-:S11]  /*0370*/  FADD R7, R10, R7 ;  /* 0x000000070a077221 */ /* 0x000fd60000000000 */
[----:B------:R-:W-:Y:S05]  /*0380*/  @P0 BRA `(.L_x_3) ;  /* 0xfffffffc00cc0947 */ /* 0x000fea000383ffff */
[----:B------:R-:W-:-:S07]  /*0390*/  IMAD.U32 R3, RZ, RZ, UR10 ;  /* 0x0000000aff037e24 */ /* 0x000fce000f8e00ff */
.L_x_2:
[----:B------:R-:W-:Y:S05]  /*03a0*/  BSYNC.RECONVERGENT B0 ;  /* 0x0000000000007941 */ /* 0x000fea0003800200 */
.L_x_1:
[----:B------:R-:W-:-:S05]  /*03b0*/  IMAD.WIDE R6, R11, 0x4, R4 ;  /* 0x000000040b067825 */ /* 0x000fca00078e0204 */
[----:B------:R0:W-:Y:S01]  /*03c0*/  STG.E desc[UR8][R6.64], R3 ;  /* 0x0000000306007986 */ /* 0x0001e2000c101908 */
[----:B------:R-:W-:Y:S05]  /*03d0*/  @P1 BRA `(.L_x_4) ;  /* 0xfffffffc00801947 */ /* 0x000fea000383ffff */
[----:B0-----:R-:W0:Y:S01]  /*03e0*/  LDC R3, c[0x0][0x3a0] ;  /* 0x0000e800ff037b82 */ /* 0x001e220000000800 */
[----:B------:R-:W-:-:S06]  /*03f0*/  UIADD3 UR6, UPT, UPT, UR4, 0x1, URZ ;  /* 0x0000000104067890 */ /* 0x000fcc000fffe0ff */
[----:B0-----:R-:W-:-:S13]  /*0400*/  ISETP.NE.AND P0, PT, R3, UR6, PT ;  /* 0x0000000603007c0c */ /* 0x001fda000bf05270 */
[----:B------:R-:W-:Y:S05]  /*0410*/  @!P0 EXIT ;  /* 0x000000000000894d */ /* 0x000fea0003800000 */
[----:B------:R-:W-:Y:S01]  /*0420*/  UMOV UR4, UR6 ;  /* 0x0000000600047c82 */ /* 0x000fe20008000000 */
[----:B------:R-:W-:Y:S05]  /*0430*/  BRA `(.L_x_5) ;  /* 0xfffffffc00387947 */ /* 0x000fea000383ffff */
.L_x_0:
[C---:B------:R-:W-:Y:S01]  /*0440*/  LOP3.LUT R8, R4.reuse, 0x7, RZ, 0xc0, !PT ;  /* 0x0000000704087812 */ /* 0x040fe200078ec0ff */
[----:B------:R-:W-:Y:S01]  /*0450*/  UMOV UR4, URZ ;  /* 0x000000ff00047c82 */ /* 0x000fe20008000000 */
[----:B------:R-:W-:Y:S02]  /*0460*/  LOP3.LUT R10, R4, 0x3, RZ, 0xc0, !PT ;  /* 0x00000003040a7812 */ /* 0x000fe400078ec0ff */
[----:B------:R-:W-:-:S04]  /*0470*/  IADD3 R3, PT, PT, R8, -0x1, RZ ;  /* 0xffffffff08037810 */ /* 0x000fc80007ffe0ff */
[----:B------:R-:W-:Y:S02]  /*0480*/  ISETP.GE.U32.AND P0, PT, R3, 0x3, PT ;  /* 0x000000030300780c */ /* 0x000fe40003f06070 */
[----:B------:R-:W-:-:S11]  /*0490*/  LOP3.LUT R3, R4, 0x7ffffff8, RZ, 0xc0, !PT ;  /* 0x7ffffff804037812 */ /* 0x000fd600078ec0ff */
.L_x_10:
[----:B0-----:R-:W0:Y:S01]  /*04a0*/  LDC R11, c[0x0][0x3a0] ;  /* 0x0000e800ff0b7b82 */ /* 0x001e220000000800 */
[----:B-1----:R-:W1:Y:S01]  /*04b0*/  LDCU UR5, c[0x0][0x39c] ;  /* 0x00007380ff0577ac */ /* 0x002e620008000800 */
[----:B------:R-:W-:Y:S01]  /*04c0*/  HFMA2 R9, -RZ, RZ, 0, 0 ;  /* 0x00000000ff097431 */ /* 0x000fe200000001ff */
[----:B--2---:R-:W2:Y:S01]  /*04d0*/  LDCU.64 UR6, c[0x0][0x380] ;  /* 0x00007000ff0677ac */ /* 0x004ea20008000a00 */
[----:B0-----:R-:W-:Y:S01]  /*04e0*/  IMAD R4, R2, R11, UR4 ;  /* 0x0000000402047e24 */ /* 0x001fe2000f8e020b */
[----:B------:R-:W-:Y:S01]  /*04f0*/  ISETP.GE.U32.AND P2, PT, R11, 0x8, PT ;  /* 0x000000080b00780c */ /* 0x000fe20003f46070 */
[----:B------:R-:W-:Y:S02]  /*0500*/  UIADD3 UR4, UPT, UPT, UR4, 0x1, URZ ;  /* 0x0000000104047890 */ /* 0x000fe4000fffe0ff */
[----:B-1----:R-:W-:-:S04]  /*0510*/  IMAD R5, R4, UR5, RZ ;  /* 0x0000000504057c24 */ /* 0x002fc8000f8e02ff */
[----:B------:R-:W-:Y:S02]  /*0520*/  ISETP.NE.AND P1, PT, R11, UR4, PT ;  /* 0x000000040b007c0c */ /* 0x000fe4000bf25270 */
[----:B--2---:R-:W-:-:S04]  /*0530*/  IADD3 R4, P3, PT, R5, UR6, RZ ;  /* 0x0000000605047c10 */ /* 0x004fc8000ff7e0ff */
[----:B------:R-:W-:Y:S01]  /*0540*/  LEA.HI.X.SX32 R5, R5, UR7, 0x1, P3 ;  /* 0x0000000705057c11 */ /* 0x000fe200098f0eff */
[----:B------:R-:W-:Y:S08]  /*0550*/  @!P2 BRA `(.L_x_6) ;  /* 0x00000000003ca947 */ /* 0x000ff00003800000 */
[----:B------:R-:W-:-:S05]  /*0560*/  UMOV UR5, URZ ;  /* 0x000000ff00057c82 */ /* 0x000fca0008000000 */
.L_x_7:
[----:B0-----:R-:W-:Y:S01]  /*0570*/  IMAD R7, R0, R11, UR5 ;  /* 0x0000000500077e24 */ /* 0x001fe2000f8e020b */
[----:B------:R-:W-:-:S03]  /*0580*/  UIADD3 UR5, UPT, UPT, UR5, 0x8, URZ ;  /* 0x0000000805057890 */ /* 0x000fc6000fffe0ff */
[----:B------:R-:W-:-:S03]  /*0590*/  IMAD.WIDE R6, R7, 0x4, R4 ;  /* 0x0000000407067825 */ /* 0x000fc600078e0204 */
[----:B------:R-:W-:Y:S02]  /*05a0*/  ISETP.NE.AND P2, PT, R3, UR5, PT ;  /* 0x0000000503007c0c */ /* 0x000fe4000bf45270 */
[----:B------:R0:W-:Y:S04]  /*05b0*/  STG.E desc[UR8][R6.64], RZ ;  /* 0x000000ff06007986 */ /* 0x0001e8000c101908 */
[----:B------:R0:W-:Y:S04]  /*05c0*/  STG.E desc[UR8][R6.64+0x4], RZ ;  /* 0x000004ff06007986 */ /* 0x0001e8000c101908 */
[----:B------:R0:W-:Y:S04]  /*05d0*/  STG.E desc[UR8][R6.64+0x8], RZ ;  /* 0x000008ff06007986 */ /* 0x0001e8000c101908 */
[----:B------:R0:W-:Y:S04]  /*05e0*/  STG.E desc[UR8][R6.64+0xc], RZ ;  /* 0x00000cff06007986 */ /* 0x0001e8000c101908 */
[----:B------:R0:W-:Y:S04]  /*05f0*/  STG.E desc[UR8][R6.64+0x10], RZ ;  /* 0x000010ff06007986 */ /* 0x0001e8000c101908 */
[----:B------:R0:W-:Y:S04]  /*0600*/  STG.E desc[UR8][R6.64+0x14], RZ ;  /* 0x000014ff06007986 */ /* 0x0001e8000c101908 */
[----:B------:R0:W-:Y:S04]  /*0610*/  STG.E desc[UR8][R6.64+0x18], RZ ;  /* 0x000018ff06007986 */ /* 0x0001e8000c101908 */
[----:B------:R0:W-:Y:S01]  /*0620*/  STG.E desc[UR8][R6.64+0x1c], RZ ;  /* 0x00001cff06007986 */ /* 0x0001e2000c101908 */
[----:B------:R-:W-:Y:S05]  /*0630*/  @P2 BRA `(.L_x_7) ;  /* 0xfffffffc00cc2947 */ /* 0x000fea000383ffff */
[----:B------:R-:W-:-:S07]  /*0640*/  IMAD.MOV.U32 R9, RZ, RZ, R3 ;  /* 0x000000ffff097224 */ /* 0x000fce00078e0003 */
.L_x_6:
[----:B------:R-:W-:-:S13]  /*0650*/  ISETP.NE.AND P2, PT, R8, RZ, PT ;  /* 0x000000ff0800720c */ /* 0x000fda0003f45270 */
[----:B------:R-:W-:Y:S05]  /*0660*/  @!P2 BRA `(.L_x_8) ;  /* 0x000000000050a947 */ /* 0x000fea0003800000 */
[----:B------:R-:W-:Y:S01]  /*0670*/  ISETP.NE.AND P2, PT, R10, RZ, PT ;  /* 0x000000ff0a00720c */ /* 0x000fe20003f45270 */
[----:B------:R-:W-:-:S12]  /*0680*/  @!P0 BRA `(.L_x_9) ;  /* 0x00000000001c8947 */ /* 0x000fd80003800000 */
[----:B0-----:R-:W-:Y:S01]  /*0690*/  IMAD R7, R0, R11, R9 ;  /* 0x0000000b00077224 */ /* 0x001fe200078e0209 */
[----:B------:R-:W-:-:S03]  /*06a0*/  IADD3 R9, PT, PT, R9, 0x4, RZ ;  /* 0x0000000409097810 */ /* 0x000fc60007ffe0ff */
[----:B------:R-:W-:-:S05]  /*06b0*/  IMAD.WIDE R6, R7, 0x4, R4 ;  /* 0x0000000407067825 */ /* 0x000fca00078e0204 */
[----:B------:R1:W-:Y:S04]  /*06c0*/  STG.E desc[UR8][R6.64], RZ ;  /* 0x000000ff06007986 */ /* 0x0003e8000c101908 */
[----:B------:R1:W-:Y:S04]  /*06d0*/  STG.E desc[UR8][R6.64+0x4], RZ ;  /* 0x000004ff06007986 */ /* 0x0003e8000c101908 */
[----:B------:R1:W-:Y:S04]  /*06e0*/  STG.E desc[UR8][R6.64+0x8], RZ ;  /* 0x000008ff06007986 */ /* 0x0003e8000c101908 */
[----:B------:R1:W-:Y:S02]  /*06f0*/  STG.E desc[UR8][R6.64+0xc], RZ ;  /* 0x00000cff06007986 */ /* 0x0003e4000c101908 */
.L_x_9:
[----:B------:R-:W-:Y:S05]  /*0700*/  @!P2 BRA `(.L_x_8) ;  /* 0x000000000028a947 */ /* 0x000fea0003800000 */
[----:B------:R-:W-:Y:S02]  /*0710*/  ISETP.NE.AND P2, PT, R10, 0x1, PT ;  /* 0x000000010a00780c */ /* 0x000fe40003f45270 */
[----:B------:R-:W-:-:S11]  /*0720*/  LOP3.LUT P3, RZ, R11, 0x1, RZ, 0xc0, !PT ;  /* 0x000000010bff7812 */ /* 0x000fd6000786c0ff */
[----:B01----:R-:W-:Y:S01]  /*0730*/  @P2 IMAD R7, R0, R11, R9 ;  /* 0x0000000b00072224 */ /* 0x003fe200078e0209 */
[----:B------:R-:W-:-:S03]  /*0740*/  @P2 IADD3 R9, PT, PT, R9, 0x2, RZ ;  /* 0x0000000209092810 */ /* 0x000fc60007ffe0ff */
[----:B------:R-:W-:-:S04]  /*0750*/  @P2 IMAD.WIDE R6, R7, 0x4, R4 ;  /* 0x0000000407062825 */ /* 0x000fc800078e0204 */
[----:B------:R-:W-:Y:S01]  /*0760*/  @P3 IMAD R9, R0, R11, R9 ;  /* 0x0000000b00093224 */ /* 0x000fe200078e0209 */
[----:B------:R2:W-:Y:S03]  /*0770*/  @P2 STG.E desc[UR8][R6.64], RZ ;  /* 0x000000ff06002986 */ /* 0x0005e6000c101908 */
[----:B------:R-:W-:Y:S01]  /*0780*/  @P3 IMAD.WIDE R4, R9, 0x4, R4 ;  /* 0x0000000409043825 */ /* 0x000fe200078e0204 */
[----:B------:R2:W-:Y:S04]  /*0790*/  @P2 STG.E desc[UR8][R6.64+0x4], RZ ;  /* 0x000004ff06002986 */ /* 0x0005e8000c101908 */
[----:B------:R2:W-:Y:S02]  /*07a0*/  @P3 STG.E desc[UR8][R4.64], RZ ;  /* 0x000000ff04003986 */ /* 0x0005e4000c101908 */
.L_x_8:
[----:B------:R-:W-:Y:S05]  /*07b0*/  @P1 BRA `(.L_x_10) ;  /* 0xfffffffc00381947 */ /* 0x000fea000383ffff */
[----:B------:R-:W-:Y:S05]  /*07c0*/  EXIT ;  /* 0x000000000000794d */ /* 0x000fea0003800000 */
.L_x_11:
[----:B------:R-:W-:-:S00]  /*07d0*/  BRA `(.L_x_11) ;  /* 0xfffffffc00fc7947 */ /* 0x000fc0000383ffff */
[----:B------:R-:W-:-:S00]  /*07e0*/  NOP ;  /* 0x0000000000007918 */ /* 0x000fc00000000000 */
        /* <DEDUP_REMOVED lines=9> */
.L_x_12:


//--------------------- .nv.shared.reserved.0     --------------------------
	.section	.nv.shared.reserved.0,"aw",@nobits
	.weak		__nv_reservedSMEM_offset_0_alias
	.size		__nv_reservedSMEM_offset_0_alias, 0, 64
	.other		__nv_reservedSMEM_offset_0_alias,@"STO_CUDA_RESERVED_SHARED STV_DEFAULT"
__nv_reservedSMEM_offset_0_alias:
	.zero		0
	.zero		64


//--------------------- .nv.constant0._Z12mandelKernelPiffffiii --------------------------
	.section	.nv.constant0._Z12mandelKernelPiffffiii,"a",@progbits
	.sectionflags	@""
	.align	4
.nv.constant0._Z12mandelKernelPiffffiii:
	.zero		932


//--------------------- SYMBOLS --------------------------

	.type		.nv.reservedSmem.offset0,@object
	.size		.nv.reservedSmem.offset0,0x4
